//
// Generated by NVIDIA NVVM Compiler
//
// Compiler Build ID: CL-36424714
// Cuda compilation tools, release 13.0, V13.0.88
// Based on NVVM 20.0.0
//

.version 9.0
.target sm_100
.address_size 64

	// .globl	_Z12addVectorGPUPK6VectorS1_PS_

.visible .entry _Z12addVectorGPUPK6VectorS1_PS_(
	.param .u64 .ptr .align 1 _Z12addVectorGPUPK6VectorS1_PS__param_0,
	.param .u64 .ptr .align 1 _Z12addVectorGPUPK6VectorS1_PS__param_1,
	.param .u64 .ptr .align 1 _Z12addVectorGPUPK6VectorS1_PS__param_2
)
{
	.reg .b32 	%r<4>;
	.reg .b32 	%f<13>;
	.reg .b64 	%rd<14>;

	ld.param.u64 	%rd1, [_Z12addVectorGPUPK6VectorS1_PS__param_0];
	ld.param.u64 	%rd2, [_Z12addVectorGPUPK6VectorS1_PS__param_1];
	ld.param.u64 	%rd3, [_Z12addVectorGPUPK6VectorS1_PS__param_2];
	cvta.to.global.u64 	%rd4, %rd3;
	cvta.to.global.u64 	%rd5, %rd2;
	cvta.to.global.u64 	%rd6, %rd1;
	mov.u32 	%r1, %tid.x;
	cvt.u64.u32 	%rd7, %r1;
	mov.u32 	%r2, %ctaid.x;
	mov.u32 	%r3, %ntid.x;
	mul.wide.u32 	%rd8, %r2, %r3;
	add.s64 	%rd9, %rd8, %rd7;
	shl.b64 	%rd10, %rd9, 4;
	add.s64 	%rd11, %rd6, %rd10;
	ld.global.v4.f32 	{%f1, %f2, %f3, %f4}, [%rd11];
	add.s64 	%rd12, %rd5, %rd10;
	ld.global.v4.f32 	{%f5, %f6, %f7, %f8}, [%rd12];
	add.f32 	%f9, %f1, %f5;
	add.s64 	%rd13, %rd4, %rd10;
	add.f32 	%f10, %f2, %f6;
	add.f32 	%f11, %f3, %f7;
	add.f32 	%f12, %f4, %f8;
	st.global.v4.f32 	[%rd13], {%f9, %f10, %f11, %f12};
	ret;

}


// ===== COMPILED SASS (sm_100) =====

	.target	sm_100

	.elftype	@"ET_EXEC"


//--------------------- .note.nv.tkinfo           --------------------------
	.section	.note.nv.tkinfo,"",@"SHT_NOTE"
	.sectionflags	@"SHF_NOTE_NV_TKINFO"
	.tkinfo
        /*0018*/ 	.word	0x00000002
        /*0030*/ 	.string	""
        /*0030*/ 	.string	"ptxas"
        /*0030*/ 	.string	"Cuda compilation tools, release 13.0, V13.0.88"
        /*0030*/ 	.string	"Build cuda_13.0.r13.0/compiler.36424714_0"
        /*0030*/ 	.string	"-arch sm_100 -m 64 "



//--------------------- .note.nv.cuinfo           --------------------------
	.section	.note.nv.cuinfo,"",@"SHT_NOTE"
	.sectionflags	@"SHF_NOTE_NV_CUINFO"
        /*0018*/ 	.short	0x0002
        /*001a*/ 	.short	0x0064
        /*001c*/ 	.short	0x0082
	.zero		2


//--------------------- .nv.info                  --------------------------
	.section	.nv.info,"",@"SHT_CUDA_INFO"
	.align	4


	//----- nvinfo : EIATTR_REGCOUNT
	.align		4
        /*0000*/ 	.byte	0x04, 0x2f
        /*0002*/ 	.short	(.L_1 - .L_0)
	.align		4
.L_0:
        /*0004*/ 	.word	index@(_Z12addVectorGPUPK6VectorS1_PS_)
        /*0008*/ 	.word	0x00000012


	//----- nvinfo : EIATTR_FRAME_SIZE
	.align		4
.L_1:
        /*000c*/ 	.byte	0x04, 0x11
        /*000e*/ 	.short	(.L_3 - .L_2)
	.align		4
.L_2:
        /*0010*/ 	.word	index@(_Z12addVectorGPUPK6VectorS1_PS_)
        /*0014*/ 	.word	0x00000000


	//----- nvinfo : EIATTR_MIN_STACK_SIZE
	.align		4
.L_3:
        /*0018*/ 	.byte	0x04, 0x12
        /*001a*/ 	.short	(.L_5 - .L_4)
	.align		4
.L_4:
        /*001c*/ 	.word	index@(_Z12addVectorGPUPK6VectorS1_PS_)
        /*0020*/ 	.word	0x00000000
.L_5:


//--------------------- .nv.compat                --------------------------
	.section	.nv.compat,"",@"SHT_CUDA_COMPAT_INFO"
	.align	4
        /*0000*/ 	.byte	0x02, 0x09, 0x00, 0x00, 0x02, 0x02, 0x01, 0x00, 0x02, 0x05, 0x05, 0x00, 0x03, 0x07, 0x01, 0x01
        /*0010*/ 	.byte	0x02, 0x03, 0x00, 0x00, 0x02, 0x06, 0x01, 0x00, 0x04, 0x0b, 0x08, 0x00, 0x09, 0x00, 0x00, 0x00
        /*0020*/ 	.byte	0x00, 0x00, 0x00, 0x00


//--------------------- .nv.info._Z12addVectorGPUPK6VectorS1_PS_ --------------------------
	.section	.nv.info._Z12addVectorGPUPK6VectorS1_PS_,"",@"SHT_CUDA_INFO"
	.sectionflags	@""
	.align	4


	//----- nvinfo : EIATTR_CUDA_API_VERSION
	.align		4
        /*0000*/ 	.byte	0x04, 0x37
        /*0002*/ 	.short	(.L_7 - .L_6)
.L_6:
        /*0004*/ 	.word	0x00000082


	//----- nvinfo : EIATTR_KPARAM_INFO
	.align		4
.L_7:
        /*0008*/ 	.byte	0x04, 0x17
        /*000a*/ 	.short	(.L_9 - .L_8)
.L_8:
        /*000c*/ 	.word	0x00000000
        /*0010*/ 	.short	0x0002
        /*0012*/ 	.short	0x0010
        /*0014*/ 	.byte	0x00, 0xf5, 0x21, 0x00


	//----- nvinfo : EIATTR_KPARAM_INFO
	.align		4
.L_9:
        /*0018*/ 	.byte	0x04, 0x17
        /*001a*/ 	.short	(.L_11 - .L_10)
.L_10:
        /*001c*/ 	.word	0x00000000
        /*0020*/ 	.short	0x0001
        /*0022*/ 	.short	0x0008
        /*0024*/ 	.byte	0x00, 0xf5, 0x21, 0x00


	//----- nvinfo : EIATTR_KPARAM_INFO
	.align		4
.L_11:
        /*0028*/ 	.byte	0x04, 0x17
        /*002a*/ 	.short	(.L_13 - .L_12)
.L_12:
        /*002c*/ 	.word	0x00000000
        /*0030*/ 	.short	0x0000
        /*0032*/ 	.short	0x0000
        /*0034*/ 	.byte	0x00, 0xf5, 0x21, 0x00


	//----- nvinfo : EIATTR_SPARSE_MMA_MASK
	.align		4
.L_13:
        /*0038*/ 	.byte	0x03, 0x50
        /*003a*/ 	.short	0x0000


	//----- nvinfo : EIATTR_MAXREG_COUNT
	.align		4
        /*003c*/ 	.byte	0x03, 0x1b
        /*003e*/ 	.short	0x00ff


	//----- nvinfo : EIATTR_MERCURY_ISA_VERSION
	.align		4
        /*0040*/ 	.byte	0x03, 0x5f
        /*0042*/ 	.short	0x0101


	//----- nvinfo : EIATTR_VRC_CTA_INIT_COUNT
	.align		4
        /*0044*/ 	.byte	0x02, 0x4a
	.zero		1
	.zero		1


	//----- nvinfo : EIATTR_EXIT_INSTR_OFFSETS
	.align		4
        /*0048*/ 	.byte	0x04, 0x1c
        /*004a*/ 	.short	(.L_15 - .L_14)


	//   ....[0]....
.L_14:
        /*004c*/ 	.word	0x00000180


	//----- nvinfo : EIATTR_CBANK_PARAM_SIZE
	.align		4
.L_15:
        /*0050*/ 	.byte	0x03, 0x19
        /*0052*/ 	.short	0x0018


	//----- nvinfo : EIATTR_PARAM_CBANK
	.align		4
        /*0054*/ 	.byte	0x04, 0x0a
        /*0056*/ 	.short	(.L_17 - .L_16)
	.align		4
.L_16:
        /*0058*/ 	.word	index@(.nv.constant0._Z12addVectorGPUPK6VectorS1_PS_)
        /*005c*/ 	.short	0x0380
        /*005e*/ 	.short	0x0018


	//----- nvinfo : EIATTR_SW_WAR
	.align		4
.L_17:
        /*0060*/ 	.byte	0x04, 0x36
        /*0062*/ 	.short	(.L_19 - .L_18)
.L_18:
        /*0064*/ 	.word	0x00000008
.L_19:


//--------------------- .nv.callgraph             --------------------------
	.section	.nv.callgraph,"",@"SHT_CUDA_CALLGRAPH"
	.align	4
	.sectionentsize	8
	.align		4
        /*0000*/ 	.word	0x00000000
	.align		4
        /*0004*/ 	.word	0xffffffff
	.align		4
        /*0008*/ 	.word	0x00000000
	.align		4
        /*000c*/ 	.word	0xfffffffe
	.align		4
        /*0010*/ 	.word	0x00000000
	.align		4
        /*0014*/ 	.word	0xfffffffd
	.align		4
        /*0018*/ 	.word	0x00000000
	.align		4
        /*001c*/ 	.word	0xfffffffc


//--------------------- .text._Z12addVectorGPUPK6VectorS1_PS_ --------------------------
	.section	.text._Z12addVectorGPUPK6VectorS1_PS_,"ax",@progbits
	.align	128
        .global         _Z12addVectorGPUPK6VectorS1_PS_
        .type           _Z12addVectorGPUPK6VectorS1_PS_,@function
        .size           _Z12addVectorGPUPK6VectorS1_PS_,(.L_x_1 - _Z12addVectorGPUPK6VectorS1_PS_)
        .other          _Z12addVectorGPUPK6VectorS1_PS_,@"STO_CUDA_ENTRY STV_DEFAULT"
_Z12addVectorGPUPK6VectorS1_PS_:
.text._Z12addVectorGPUPK6VectorS1_PS_:
[----:B------:R-:W-:Y:S01]  /*0000*/  LDC R1, c[0x0][0x37c] ;  /* 0x0000df00ff017b82 */ /* 0x000fe20000000800 */
[----:B------:R-:W0:Y:S07]  /*0010*/  S2R R2, SR_TID.X ;  /* 0x0000000000027919 */ /* 0x000e2e0000002100 */
[----:B------:R-:W0:Y:S01]  /*0020*/  S2UR UR4, SR_CTAID.X ;  /* 0x00000000000479c3 */ /* 0x000e220000002500 */
[----:B------:R-:W1:Y:S01]  /*0030*/  LDCU.128 UR8, c[0x0][0x380] ;  /* 0x00007000ff0877ac */ /* 0x000e620008000c00 */
[----:B------:R-:W-:Y:S01]  /*0040*/  IMAD.MOV.U32 R3, RZ, RZ, RZ ;  /* 0x000000ffff037224 */ /* 0x000fe200078e00ff */
[----:B------:R-:W2:Y:S05]  /*0050*/  LDCU.64 UR6, c[0x0][0x390] ;  /* 0x00007200ff0677ac */ /* 0x000eaa0008000a00 */
[----:B------:R-:W0:Y:S02]  /*0060*/  LDC R5, c[0x0][0x360] ;  /* 0x0000d800ff057b82 */ /* 0x000e240000000800 */
[----:B0-----:R-:W-:Y:S01]  /*0070*/  IMAD.WIDE.U32 R2, R5, UR4, R2 ;  /* 0x0000000405027c25 */ /* 0x001fe2000f8e0002 */
[----:B------:R-:W0:Y:S03]  /*0080*/  LDCU.64 UR4, c[0x0][0x358] ;  /* 0x00006b00ff0477ac */ /* 0x000e260008000a00 */
[C---:B------:R-:W-:Y:S01]  /*0090*/  IMAD.SHL.U32 R6, R2.reuse, 0x10, RZ ;  /* 0x0000001002067824 */ /* 0x040fe200078e00ff */
[----:B------:R-:W-:-:S04]  /*00a0*/  SHF.L.U64.HI R0, R2, 0x4, R3 ;  /* 0x0000000402007819 */ /* 0x000fc80000010203 */
[C---:B-1----:R-:W-:Y:S02]  /*00b0*/  IADD3 R2, P0, PT, R6.reuse, UR8, RZ ;  /* 0x0000000806027c10 */ /* 0x042fe4000ff1e0ff */
[----:B------:R-:W-:Y:S02]  /*00c0*/  IADD3 R4, P1, PT, R6, UR10, RZ ;  /* 0x0000000a06047c10 */ /* 0x000fe4000ff3e0ff */
[C---:B------:R-:W-:Y:S02]  /*00d0*/  IADD3.X R3, PT, PT, R0.reuse, UR9, RZ, P0, !PT ;  /* 0x0000000900037c10 */ /* 0x040fe400087fe4ff */
[----:B------:R-:W-:-:S03]  /*00e0*/  IADD3.X R5, PT, PT, R0, UR11, RZ, P1, !PT ;  /* 0x0000000b00057c10 */ /* 0x000fc60008ffe4ff */
[----:B0-----:R-:W3:Y:S04]  /*00f0*/  LDG.E.128 R8, desc[UR4][R2.64] ;  /* 0x0000000402087981 */ /* 0x001ee8000c1e1d00 */
[----:B------:R-:W3:Y:S01]  /*0100*/  LDG.E.128 R12, desc[UR4][R4.64] ;  /* 0x00000004040c7981 */ /* 0x000ee2000c1e1d00 */
[----:B--2---:R-:W-:-:S04]  /*0110*/  IADD3 R6, P0, PT, R6, UR6, RZ ;  /* 0x0000000606067c10 */ /* 0x004fc8000ff1e0ff */
[----:B------:R-:W-:Y:S01]  /*0120*/  IADD3.X R7, PT, PT, R0, UR7, RZ, P0, !PT ;  /* 0x0000000700077c10 */ /* 0x000fe200087fe4ff */
[----:B---3--:R-:W-:Y:S01]  /*0130*/  FADD R8, R8, R12 ;  /* 0x0000000c08087221 */ /* 0x008fe20000000000 */
[----:B------:R-:W-:Y:S01]  /*0140*/  FADD R9, R9, R13 ;  /* 0x0000000d09097221 */ /* 0x000fe20000000000 */
[----:B------:R-:W-:Y:S01]  /*0150*/  FADD R10, R10, R14 ;  /* 0x0000000e0a0a7221 */ /* 0x000fe20000000000 */
[----:B------:R-:W-:-:S05]  /*0160*/  FADD R11, R11, R15 ;  /* 0x0000000f0b0b7221 */ /* 0x000fca0000000000 */
[----:B------:R-:W-:Y:S01]  /*0170*/  STG.E.128 desc[UR4][R6.64], R8 ;  /* 0x0000000806007986 */ /* 0x000fe2000c101d04 */
[----:B------:R-:W-:Y:S05]  /*0180*/  EXIT ;  /* 0x000000000000794d */ /* 0x000fea0003800000 */
.L_x_0:
[----:B------:R-:W-:-:S00]  /*0190*/  BRA `(.L_x_0) ;  /* 0xfffffffc00fc7947 */ /* 0x000fc0000383ffff */
[----:B------:R-:W-:-:S00]  /*01a0*/  NOP ;  /* 0x0000000000007918 */ /* 0x000fc00000000000 */
        /* <DEDUP_REMOVED lines=13> */
.L_x_1:


//--------------------- .nv.shared.reserved.0     --------------------------
	.section	.nv.shared.reserved.0,"aw",@nobits
	.weak		__nv_reservedSMEM_offset_0_alias
	.size		__nv_reservedSMEM_offset_0_alias, 0, 64
	.other		__nv_reservedSMEM_offset_0_alias,@"STO_CUDA_RESERVED_SHARED STV_DEFAULT"
__nv_reservedSMEM_offset_0_alias:
	.zero		0
	.zero		64


//--------------------- .nv.constant0._Z12addVectorGPUPK6VectorS1_PS_ --------------------------
	.section	.nv.constant0._Z12addVectorGPUPK6VectorS1_PS_,"a",@progbits
	.sectionflags	@""
	.align	4
.nv.constant0._Z12addVectorGPUPK6VectorS1_PS_:
	.zero		920


//--------------------- SYMBOLS --------------------------

	.type		.nv.reservedSmem.offset0,@object
	.size		.nv.reservedSmem.offset0,0x4
